//
// Generated by NVIDIA NVVM Compiler
//
// Compiler Build ID: CL-36424714
// Cuda compilation tools, release 13.0, V13.0.88
// Based on NVVM 20.0.0
//

.version 9.0
.target sm_100
.address_size 64

	// .globl	_Z10replicate0iPc

.visible .entry _Z10replicate0iPc(
	.param .u32 _Z10replicate0iPc_param_0,
	.param .u64 .ptr .align 1 _Z10replicate0iPc_param_1
)
{
	.reg .pred 	%p<2>;
	.reg .b16 	%rs<2>;
	.reg .b32 	%r<6>;
	.reg .b64 	%rd<5>;

	ld.param.u32 	%r2, [_Z10replicate0iPc_param_0];
	ld.param.u64 	%rd1, [_Z10replicate0iPc_param_1];
	mov.u32 	%r3, %ctaid.x;
	mov.u32 	%r4, %ntid.x;
	mov.u32 	%r5, %tid.x;
	mad.lo.s32 	%r1, %r3, %r4, %r5;
	setp.ge.u32 	%p1, %r1, %r2;
	@%p1 bra 	$L__BB0_2;
	cvta.to.global.u64 	%rd2, %rd1;
	cvt.u64.u32 	%rd3, %r1;
	add.s64 	%rd4, %rd2, %rd3;
	mov.b16 	%rs1, 0;
	st.global.u8 	[%rd4], %rs1;
$L__BB0_2:
	ret;

}
	// .globl	_Z7mkFlagsiPiPc
.visible .entry _Z7mkFlagsiPiPc(
	.param .u32 _Z7mkFlagsiPiPc_param_0,
	.param .u64 .ptr .align 1 _Z7mkFlagsiPiPc_param_1,
	.param .u64 .ptr .align 1 _Z7mkFlagsiPiPc_param_2
)
{
	.reg .pred 	%p<3>;
	.reg .b16 	%rs<3>;
	.reg .b32 	%r<10>;
	.reg .b64 	%rd<11>;

	ld.param.u32 	%r3, [_Z7mkFlagsiPiPc_param_0];
	ld.param.u64 	%rd2, [_Z7mkFlagsiPiPc_param_1];
	ld.param.u64 	%rd3, [_Z7mkFlagsiPiPc_param_2];
	cvta.to.global.u64 	%rd1, %rd3;
	mov.u32 	%r4, %ctaid.x;
	mov.u32 	%r5, %ntid.x;
	mov.u32 	%r6, %tid.x;
	mad.lo.s32 	%r1, %r4, %r5, %r6;
	setp.lt.u32 	%p1, %r1, 2;
	@%p1 bra 	$L__BB1_3;
	cvta.to.global.u64 	%rd4, %rd2;
	add.s32 	%r7, %r1, -1;
	mul.wide.u32 	%rd5, %r7, 4;
	add.s64 	%rd6, %rd4, %rd5;
	ld.global.u32 	%r8, [%rd6];
	mul.wide.u32 	%rd7, %r1, 4;
	add.s64 	%rd8, %rd4, %rd7;
	ld.global.u32 	%r2, [%rd8];
	add.s32 	%r9, %r2, %r8;
	setp.ge.u32 	%p2, %r9, %r3;
	@%p2 bra 	$L__BB1_4;
	cvt.s64.s32 	%rd9, %r2;
	add.s64 	%rd10, %rd1, %rd9;
	mov.b16 	%rs2, 1;
	st.global.u8 	[%rd10], %rs2;
	bra.uni 	$L__BB1_4;
$L__BB1_3:
	mov.b16 	%rs1, 1;
	st.global.u8 	[%rd1], %rs1;
$L__BB1_4:
	ret;

}
	// .globl	_Z10mult_pairsPiPfS0_iS0_
.visible .entry _Z10mult_pairsPiPfS0_iS0_(
	.param .u64 .ptr .align 1 _Z10mult_pairsPiPfS0_iS0__param_0,
	.param .u64 .ptr .align 1 _Z10mult_pairsPiPfS0_iS0__param_1,
	.param .u64 .ptr .align 1 _Z10mult_pairsPiPfS0_iS0__param_2,
	.param .u32 _Z10mult_pairsPiPfS0_iS0__param_3,
	.param .u64 .ptr .align 1 _Z10mult_pairsPiPfS0_iS0__param_4
)
{
	.reg .pred 	%p<2>;
	.reg .b32 	%r<8>;
	.reg .b32 	%f<5>;
	.reg .b64 	%rd<15>;

	ld.param.u64 	%rd1, [_Z10mult_pairsPiPfS0_iS0__param_0];
	ld.param.u64 	%rd2, [_Z10mult_pairsPiPfS0_iS0__param_1];
	ld.param.u64 	%rd3, [_Z10mult_pairsPiPfS0_iS0__param_2];
	ld.param.u32 	%r2, [_Z10mult_pairsPiPfS0_iS0__param_3];
	ld.param.u64 	%rd4, [_Z10mult_pairsPiPfS0_iS0__param_4];
	mov.u32 	%r3, %ctaid.x;
	mov.u32 	%r4, %ntid.x;
	mov.u32 	%r5, %tid.x;
	mad.lo.s32 	%r1, %r3, %r4, %r5;
	setp.ge.u32 	%p1, %r1, %r2;
	@%p1 bra 	$L__BB2_2;
	cvta.to.global.u64 	%rd5, %rd1;
	cvta.to.global.u64 	%rd6, %rd2;
	cvta.to.global.u64 	%rd7, %rd3;
	cvta.to.global.u64 	%rd8, %rd4;
	mul.wide.u32 	%rd9, %r1, 4;
	add.s64 	%rd10, %rd5, %rd9;
	ld.global.u32 	%r6, [%rd10];
	add.s64 	%rd11, %rd6, %rd9;
	ld.global.f32 	%f1, [%rd11];
	cvt.rzi.u32.f32 	%r7, %f1;
	mul.wide.u32 	%rd12, %r6, 4;
	add.s64 	%rd13, %rd7, %rd12;
	ld.global.f32 	%f2, [%rd13];
	cvt.rn.f32.u32 	%f3, %r7;
	mul.f32 	%f4, %f2, %f3;
	add.s64 	%rd14, %rd8, %rd9;
	st.global.f32 	[%rd14], %f4;
$L__BB2_2:
	ret;

}
	// .globl	_Z18select_last_in_sgmiPiPfS0_
.visible .entry _Z18select_last_in_sgmiPiPfS0_(
	.param .u32 _Z18select_last_in_sgmiPiPfS0__param_0,
	.param .u64 .ptr .align 1 _Z18select_last_in_sgmiPiPfS0__param_1,
	.param .u64 .ptr .align 1 _Z18select_last_in_sgmiPiPfS0__param_2,
	.param .u64 .ptr .align 1 _Z18select_last_in_sgmiPiPfS0__param_3
)
{
	.reg .pred 	%p<2>;
	.reg .b32 	%r<8>;
	.reg .b32 	%f<2>;
	.reg .b64 	%rd<12>;

	ld.param.u32 	%r2, [_Z18select_last_in_sgmiPiPfS0__param_0];
	ld.param.u64 	%rd1, [_Z18select_last_in_sgmiPiPfS0__param_1];
	ld.param.u64 	%rd2, [_Z18select_last_in_sgmiPiPfS0__param_2];
	ld.param.u64 	%rd3, [_Z18select_last_in_sgmiPiPfS0__param_3];
	mov.u32 	%r3, %ctaid.x;
	mov.u32 	%r4, %ntid.x;
	mov.u32 	%r5, %tid.x;
	mad.lo.s32 	%r1, %r3, %r4, %r5;
	setp.ge.u32 	%p1, %r1, %r2;
	@%p1 bra 	$L__BB3_2;
	cvta.to.global.u64 	%rd4, %rd1;
	cvta.to.global.u64 	%rd5, %rd2;
	cvta.to.global.u64 	%rd6, %rd3;
	mul.wide.u32 	%rd7, %r1, 4;
	add.s64 	%rd8, %rd4, %rd7;
	ld.global.u32 	%r6, [%rd8];
	add.s32 	%r7, %r6, -1;
	mul.wide.u32 	%rd9, %r7, 4;
	add.s64 	%rd10, %rd5, %rd9;
	ld.global.f32 	%f1, [%rd10];
	add.s64 	%rd11, %rd6, %rd7;
	st.global.f32 	[%rd11], %f1;
$L__BB3_2:
	ret;

}


// ===== COMPILED SASS (sm_100) =====

	.target	sm_100

	.elftype	@"ET_EXEC"


//--------------------- .note.nv.tkinfo           --------------------------
	.section	.note.nv.tkinfo,"",@"SHT_NOTE"
	.sectionflags	@"SHF_NOTE_NV_TKINFO"
	.tkinfo
        /*0018*/ 	.word	0x00000002
        /*0030*/ 	.string	""
        /*0030*/ 	.string	"ptxas"
        /*0030*/ 	.string	"Cuda compilation tools, release 13.0, V13.0.88"
        /*0030*/ 	.string	"Build cuda_13.0.r13.0/compiler.36424714_0"
        /*0030*/ 	.string	"-arch sm_100 -m 64 "



//--------------------- .note.nv.cuinfo           --------------------------
	.section	.note.nv.cuinfo,"",@"SHT_NOTE"
	.sectionflags	@"SHF_NOTE_NV_CUINFO"
        /*0018*/ 	.short	0x0002
        /*001a*/ 	.short	0x0064
        /*001c*/ 	.short	0x0082
	.zero		2


//--------------------- .nv.info                  --------------------------
	.section	.nv.info,"",@"SHT_CUDA_INFO"
	.align	4


	//----- nvinfo : EIATTR_REGCOUNT
	.align		4
        /*0000*/ 	.byte	0x04, 0x2f
        /*0002*/ 	.short	(.L_1 - .L_0)
	.align		4
.L_0:
        /*0004*/ 	.word	index@(_Z10replicate0iPc)
        /*0008*/ 	.word	0x00000006


	//----- nvinfo : EIATTR_FRAME_SIZE
	.align		4
.L_1:
        /*000c*/ 	.byte	0x04, 0x11
        /*000e*/ 	.short	(.L_3 - .L_2)
	.align		4
.L_2:
        /*0010*/ 	.word	index@(_Z10replicate0iPc)
        /*0014*/ 	.word	0x00000000


	//----- nvinfo : EIATTR_REGCOUNT
	.align		4
.L_3:
        /*0018*/ 	.byte	0x04, 0x2f
        /*001a*/ 	.short	(.L_5 - .L_4)
	.align		4
.L_4:
        /*001c*/ 	.word	index@(_Z7mkFlagsiPiPc)
        /*0020*/ 	.word	0x0000000a


	//----- nvinfo : EIATTR_FRAME_SIZE
	.align		4
.L_5:
        /*0024*/ 	.byte	0x04, 0x11
        /*0026*/ 	.short	(.L_7 - .L_6)
	.align		4
.L_6:
        /*0028*/ 	.word	index@(_Z7mkFlagsiPiPc)
        /*002c*/ 	.word	0x00000000


	//----- nvinfo : EIATTR_REGCOUNT
	.align		4
.L_7:
        /*0030*/ 	.byte	0x04, 0x2f
        /*0032*/ 	.short	(.L_9 - .L_8)
	.align		4
.L_8:
        /*0034*/ 	.word	index@(_Z10mult_pairsPiPfS0_iS0_)
        /*0038*/ 	.word	0x00000010


	//----- nvinfo : EIATTR_FRAME_SIZE
	.align		4
.L_9:
        /*003c*/ 	.byte	0x04, 0x11
        /*003e*/ 	.short	(.L_11 - .L_10)
	.align		4
.L_10:
        /*0040*/ 	.word	index@(_Z10mult_pairsPiPfS0_iS0_)
        /*0044*/ 	.word	0x00000000


	//----- nvinfo : EIATTR_REGCOUNT
	.align		4
.L_11:
        /*0048*/ 	.byte	0x04, 0x2f
        /*004a*/ 	.short	(.L_13 - .L_12)
	.align		4
.L_12:
        /*004c*/ 	.word	index@(_Z18select_last_in_sgmiPiPfS0_)
        /*0050*/ 	.word	0x0000000c


	//----- nvinfo : EIATTR_FRAME_SIZE
	.align		4
.L_13:
        /*0054*/ 	.byte	0x04, 0x11
        /*0056*/ 	.short	(.L_15 - .L_14)
	.align		4
.L_14:
        /*0058*/ 	.word	index@(_Z18select_last_in_sgmiPiPfS0_)
        /*005c*/ 	.word	0x00000000


	//----- nvinfo : EIATTR_MIN_STACK_SIZE
	.align		4
.L_15:
        /*0060*/ 	.byte	0x04, 0x12
        /*0062*/ 	.short	(.L_17 - .L_16)
	.align		4
.L_16:
        /*0064*/ 	.word	index@(_Z18select_last_in_sgmiPiPfS0_)
        /*0068*/ 	.word	0x00000000


	//----- nvinfo : EIATTR_MIN_STACK_SIZE
	.align		4
.L_17:
        /*006c*/ 	.byte	0x04, 0x12
        /*006e*/ 	.short	(.L_19 - .L_18)
	.align		4
.L_18:
        /*0070*/ 	.word	index@(_Z10mult_pairsPiPfS0_iS0_)
        /*0074*/ 	.word	0x00000000


	//----- nvinfo : EIATTR_MIN_STACK_SIZE
	.align		4
.L_19:
        /*0078*/ 	.byte	0x04, 0x12
        /*007a*/ 	.short	(.L_21 - .L_20)
	.align		4
.L_20:
        /*007c*/ 	.word	index@(_Z7mkFlagsiPiPc)
        /*0080*/ 	.word	0x00000000


	//----- nvinfo : EIATTR_MIN_STACK_SIZE
	.align		4
.L_21:
        /*0084*/ 	.byte	0x04, 0x12
        /*0086*/ 	.short	(.L_23 - .L_22)
	.align		4
.L_22:
        /*0088*/ 	.word	index@(_Z10replicate0iPc)
        /*008c*/ 	.word	0x00000000
.L_23:


//--------------------- .nv.compat                --------------------------
	.section	.nv.compat,"",@"SHT_CUDA_COMPAT_INFO"
	.align	4
        /*0000*/ 	.byte	0x02, 0x09, 0x00, 0x00, 0x02, 0x02, 0x01, 0x00, 0x02, 0x05, 0x05, 0x00, 0x03, 0x07, 0x01, 0x01
        /*0010*/ 	.byte	0x02, 0x03, 0x00, 0x00, 0x02, 0x06, 0x01, 0x00, 0x04, 0x0b, 0x08, 0x00, 0x09, 0x00, 0x00, 0x00
        /*0020*/ 	.byte	0x00, 0x00, 0x00, 0x00


//--------------------- .nv.info._Z18select_last_in_sgmiPiPfS0_ --------------------------
	.section	.nv.info._Z18select_last_in_sgmiPiPfS0_,"",@"SHT_CUDA_INFO"
	.sectionflags	@""
	.align	4


	//----- nvinfo : EIATTR_CUDA_API_VERSION
	.align		4
        /*0000*/ 	.byte	0x04, 0x37
        /*0002*/ 	.short	(.L_25 - .L_24)
.L_24:
        /*0004*/ 	.word	0x00000082


	//----- nvinfo : EIATTR_KPARAM_INFO
	.align		4
.L_25:
        /*0008*/ 	.byte	0x04, 0x17
        /*000a*/ 	.short	(.L_27 - .L_26)
.L_26:
        /*000c*/ 	.word	0x00000000
        /*0010*/ 	.short	0x0003
        /*0012*/ 	.short	0x0018
        /*0014*/ 	.byte	0x00, 0xf5, 0x21, 0x00


	//----- nvinfo : EIATTR_KPARAM_INFO
	.align		4
.L_27:
        /*0018*/ 	.byte	0x04, 0x17
        /*001a*/ 	.short	(.L_29 - .L_28)
.L_28:
        /*001c*/ 	.word	0x00000000
        /*0020*/ 	.short	0x0002
        /*0022*/ 	.short	0x0010
        /*0024*/ 	.byte	0x00, 0xf5, 0x21, 0x00


	//----- nvinfo : EIATTR_KPARAM_INFO
	.align		4
.L_29:
        /*0028*/ 	.byte	0x04, 0x17
        /*002a*/ 	.short	(.L_31 - .L_30)
.L_30:
        /*002c*/ 	.word	0x00000000
        /*0030*/ 	.short	0x0001
        /*0032*/ 	.short	0x0008
        /*0034*/ 	.byte	0x00, 0xf5, 0x21, 0x00


	//----- nvinfo : EIATTR_KPARAM_INFO
	.align		4
.L_31:
        /*0038*/ 	.byte	0x04, 0x17
        /*003a*/ 	.short	(.L_33 - .L_32)
.L_32:
        /*003c*/ 	.word	0x00000000
        /*0040*/ 	.short	0x0000
        /*0042*/ 	.short	0x0000
        /*0044*/ 	.byte	0x00, 0xf0, 0x11, 0x00


	//----- nvinfo : EIATTR_SPARSE_MMA_MASK
	.align		4
.L_33:
        /*0048*/ 	.byte	0x03, 0x50
        /*004a*/ 	.short	0x0000


	//----- nvinfo : EIATTR_MAXREG_COUNT
	.align		4
        /*004c*/ 	.byte	0x03, 0x1b
        /*004e*/ 	.short	0x00ff


	//----- nvinfo : EIATTR_MERCURY_ISA_VERSION
	.align		4
        /*0050*/ 	.byte	0x03, 0x5f
        /*0052*/ 	.short	0x0101


	//----- nvinfo : EIATTR_VRC_CTA_INIT_COUNT
	.align		4
        /*0054*/ 	.byte	0x02, 0x4a
	.zero		1
	.zero		1


	//----- nvinfo : EIATTR_EXIT_INSTR_OFFSETS
	.align		4
        /*0058*/ 	.byte	0x04, 0x1c
        /*005a*/ 	.short	(.L_35 - .L_34)


	//   ....[0]....
.L_34:
        /*005c*/ 	.word	0x00000070


	//   ....[1]....
        /*0060*/ 	.word	0x00000130


	//----- nvinfo : EIATTR_CBANK_PARAM_SIZE
	.align		4
.L_35:
        /*0064*/ 	.byte	0x03, 0x19
        /*0066*/ 	.short	0x0020


	//----- nvinfo : EIATTR_PARAM_CBANK
	.align		4
        /*0068*/ 	.byte	0x04, 0x0a
        /*006a*/ 	.short	(.L_37 - .L_36)
	.align		4
.L_36:
        /*006c*/ 	.word	index@(.nv.constant0._Z18select_last_in_sgmiPiPfS0_)
        /*0070*/ 	.short	0x0380
        /*0072*/ 	.short	0x0020


	//----- nvinfo : EIATTR_SW_WAR
	.align		4
.L_37:
        /*0074*/ 	.byte	0x04, 0x36
        /*0076*/ 	.short	(.L_39 - .L_38)
.L_38:
        /*0078*/ 	.word	0x00000008
.L_39:


//--------------------- .nv.info._Z10mult_pairsPiPfS0_iS0_ --------------------------
	.section	.nv.info._Z10mult_pairsPiPfS0_iS0_,"",@"SHT_CUDA_INFO"
	.sectionflags	@""
	.align	4


	//----- nvinfo : EIATTR_CUDA_API_VERSION
	.align		4
        /*0000*/ 	.byte	0x04, 0x37
        /*0002*/ 	.short	(.L_41 - .L_40)
.L_40:
        /*0004*/ 	.word	0x00000082


	//----- nvinfo : EIATTR_KPARAM_INFO
	.align		4
.L_41:
        /*0008*/ 	.byte	0x04, 0x17
        /*000a*/ 	.short	(.L_43 - .L_42)
.L_42:
        /*000c*/ 	.word	0x00000000
        /*0010*/ 	.short	0x0004
        /*0012*/ 	.short	0x0020
        /*0014*/ 	.byte	0x00, 0xf5, 0x21, 0x00


	//----- nvinfo : EIATTR_KPARAM_INFO
	.align		4
.L_43:
        /*0018*/ 	.byte	0x04, 0x17
        /*001a*/ 	.short	(.L_45 - .L_44)
.L_44:
        /*001c*/ 	.word	0x00000000
        /*0020*/ 	.short	0x0003
        /*0022*/ 	.short	0x0018
        /*0024*/ 	.byte	0x00, 0xf0, 0x11, 0x00


	//----- nvinfo : EIATTR_KPARAM_INFO
	.align		4
.L_45:
        /*0028*/ 	.byte	0x04, 0x17
        /*002a*/ 	.short	(.L_47 - .L_46)
.L_46:
        /*002c*/ 	.word	0x00000000
        /*0030*/ 	.short	0x0002
        /*0032*/ 	.short	0x0010
        /*0034*/ 	.byte	0x00, 0xf5, 0x21, 0x00


	//----- nvinfo : EIATTR_KPARAM_INFO
	.align		4
.L_47:
        /*0038*/ 	.byte	0x04, 0x17
        /*003a*/ 	.short	(.L_49 - .L_48)
.L_48:
        /*003c*/ 	.word	0x00000000
        /*0040*/ 	.short	0x0001
        /*0042*/ 	.short	0x0008
        /*0044*/ 	.byte	0x00, 0xf5, 0x21, 0x00


	//----- nvinfo : EIATTR_KPARAM_INFO
	.align		4
.L_49:
        /*0048*/ 	.byte	0x04, 0x17
        /*004a*/ 	.short	(.L_51 - .L_50)
.L_50:
        /*004c*/ 	.word	0x00000000
        /*0050*/ 	.short	0x0000
        /*0052*/ 	.short	0x0000
        /*0054*/ 	.byte	0x00, 0xf5, 0x21, 0x00


	//----- nvinfo : EIATTR_SPARSE_MMA_MASK
	.align		4
.L_51:
        /*0058*/ 	.byte	0x03, 0x50
        /*005a*/ 	.short	0x0000


	//----- nvinfo : EIATTR_MAXREG_COUNT
	.align		4
        /*005c*/ 	.byte	0x03, 0x1b
        /*005e*/ 	.short	0x00ff


	//----- nvinfo : EIATTR_MERCURY_ISA_VERSION
	.align		4
        /*0060*/ 	.byte	0x03, 0x5f
        /*0062*/ 	.short	0x0101


	//----- nvinfo : EIATTR_VRC_CTA_INIT_COUNT
	.align		4
        /*0064*/ 	.byte	0x02, 0x4a
	.zero		1
	.zero		1


	//----- nvinfo : EIATTR_EXIT_INSTR_OFFSETS
	.align		4
        /*0068*/ 	.byte	0x04, 0x1c
        /*006a*/ 	.short	(.L_53 - .L_52)


	//   ....[0]....
.L_52:
        /*006c*/ 	.word	0x00000070


	//   ....[1]....
        /*0070*/ 	.word	0x00000180


	//----- nvinfo : EIATTR_CBANK_PARAM_SIZE
	.align		4
.L_53:
        /*0074*/ 	.byte	0x03, 0x19
        /*0076*/ 	.short	0x0028


	//----- nvinfo : EIATTR_PARAM_CBANK
	.align		4
        /*0078*/ 	.byte	0x04, 0x0a
        /*007a*/ 	.short	(.L_55 - .L_54)
	.align		4
.L_54:
        /*007c*/ 	.word	index@(.nv.constant0._Z10mult_pairsPiPfS0_iS0_)
        /*0080*/ 	.short	0x0380
        /*0082*/ 	.short	0x0028


	//----- nvinfo : EIATTR_SW_WAR
	.align		4
.L_55:
        /*0084*/ 	.byte	0x04, 0x36
        /*0086*/ 	.short	(.L_57 - .L_56)
.L_56:
        /*0088*/ 	.word	0x00000008
.L_57:


//--------------------- .nv.info._Z7mkFlagsiPiPc  --------------------------
	.section	.nv.info._Z7mkFlagsiPiPc,"",@"SHT_CUDA_INFO"
	.sectionflags	@""
	.align	4


	//----- nvinfo : EIATTR_CUDA_API_VERSION
	.align		4
        /*0000*/ 	.byte	0x04, 0x37
        /*0002*/ 	.short	(.L_59 - .L_58)
.L_58:
        /*0004*/ 	.word	0x00000082


	//----- nvinfo : EIATTR_KPARAM_INFO
	.align		4
.L_59:
        /*0008*/ 	.byte	0x04, 0x17
        /*000a*/ 	.short	(.L_61 - .L_60)
.L_60:
        /*000c*/ 	.word	0x00000000
        /*0010*/ 	.short	0x0002
        /*0012*/ 	.short	0x0010
        /*0014*/ 	.byte	0x00, 0xf5, 0x21, 0x00


	//----- nvinfo : EIATTR_KPARAM_INFO
	.align		4
.L_61:
        /*0018*/ 	.byte	0x04, 0x17
        /*001a*/ 	.short	(.L_63 - .L_62)
.L_62:
        /*001c*/ 	.word	0x00000000
        /*0020*/ 	.short	0x0001
        /*0022*/ 	.short	0x0008
        /*0024*/ 	.byte	0x00, 0xf5, 0x21, 0x00


	//----- nvinfo : EIATTR_KPARAM_INFO
	.align		4
.L_63:
        /*0028*/ 	.byte	0x04, 0x17
        /*002a*/ 	.short	(.L_65 - .L_64)
.L_64:
        /*002c*/ 	.word	0x00000000
        /*0030*/ 	.short	0x0000
        /*0032*/ 	.short	0x0000
        /*0034*/ 	.byte	0x00, 0xf0, 0x11, 0x00


	//----- nvinfo : EIATTR_SPARSE_MMA_MASK
	.align		4
.L_65:
        /*0038*/ 	.byte	0x03, 0x50
        /*003a*/ 	.short	0x0000


	//----- nvinfo : EIATTR_MAXREG_COUNT
	.align		4
        /*003c*/ 	.byte	0x03, 0x1b
        /*003e*/ 	.short	0x00ff


	//----- nvinfo : EIATTR_MERCURY_ISA_VERSION
	.align		4
        /*0040*/ 	.byte	0x03, 0x5f
        /*0042*/ 	.short	0x0101


	//----- nvinfo : EIATTR_VRC_CTA_INIT_COUNT
	.align		4
        /*0044*/ 	.byte	0x02, 0x4a
	.zero		1
	.zero		1


	//----- nvinfo : EIATTR_EXIT_INSTR_OFFSETS
	.align		4
        /*0048*/ 	.byte	0x04, 0x1c
        /*004a*/ 	.short	(.L_67 - .L_66)


	//   ....[0]....
.L_66:
        /*004c*/ 	.word	0x00000110


	//   ....[1]....
        /*0050*/ 	.word	0x00000170


	//   ....[2]....
        /*0054*/ 	.word	0x000001b0


	//----- nvinfo : EIATTR_CRS_STACK_SIZE
	.align		4
.L_67:
        /*0058*/ 	.byte	0x04, 0x1e
        /*005a*/ 	.short	(.L_69 - .L_68)
.L_68:
        /*005c*/ 	.word	0x00000000


	//----- nvinfo : EIATTR_CBANK_PARAM_SIZE
	.align		4
.L_69:
        /*0060*/ 	.byte	0x03, 0x19
        /*0062*/ 	.short	0x0018


	//----- nvinfo : EIATTR_PARAM_CBANK
	.align		4
        /*0064*/ 	.byte	0x04, 0x0a
        /*0066*/ 	.short	(.L_71 - .L_70)
	.align		4
.L_70:
        /*0068*/ 	.word	index@(.nv.constant0._Z7mkFlagsiPiPc)
        /*006c*/ 	.short	0x0380
        /*006e*/ 	.short	0x0018


	//----- nvinfo : EIATTR_SW_WAR
	.align		4
.L_71:
        /*0070*/ 	.byte	0x04, 0x36
        /*0072*/ 	.short	(.L_73 - .L_72)
.L_72:
        /*0074*/ 	.word	0x00000008
.L_73:


//--------------------- .nv.info._Z10replicate0iPc --------------------------
	.section	.nv.info._Z10replicate0iPc,"",@"SHT_CUDA_INFO"
	.sectionflags	@""
	.align	4


	//----- nvinfo : EIATTR_CUDA_API_VERSION
	.align		4
        /*0000*/ 	.byte	0x04, 0x37
        /*0002*/ 	.short	(.L_75 - .L_74)
.L_74:
        /*0004*/ 	.word	0x00000082


	//----- nvinfo : EIATTR_KPARAM_INFO
	.align		4
.L_75:
        /*0008*/ 	.byte	0x04, 0x17
        /*000a*/ 	.short	(.L_77 - .L_76)
.L_76:
        /*000c*/ 	.word	0x00000000
        /*0010*/ 	.short	0x0001
        /*0012*/ 	.short	0x0008
        /*0014*/ 	.byte	0x00, 0xf5, 0x21, 0x00


	//----- nvinfo : EIATTR_KPARAM_INFO
	.align		4
.L_77:
        /*0018*/ 	.byte	0x04, 0x17
        /*001a*/ 	.short	(.L_79 - .L_78)
.L_78:
        /*001c*/ 	.word	0x00000000
        /*0020*/ 	.short	0x0000
        /*0022*/ 	.short	0x0000
        /*0024*/ 	.byte	0x00, 0xf0, 0x11, 0x00


	//----- nvinfo : EIATTR_SPARSE_MMA_MASK
	.align		4
.L_79:
        /*0028*/ 	.byte	0x03, 0x50
        /*002a*/ 	.short	0x0000


	//----- nvinfo : EIATTR_MAXREG_COUNT
	.align		4
        /*002c*/ 	.byte	0x03, 0x1b
        /*002e*/ 	.short	0x00ff


	//----- nvinfo : EIATTR_MERCURY_ISA_VERSION
	.align		4
        /*0030*/ 	.byte	0x03, 0x5f
        /*0032*/ 	.short	0x0101


	//----- nvinfo : EIATTR_VRC_CTA_INIT_COUNT
	.align		4
        /*0034*/ 	.byte	0x02, 0x4a
	.zero		1
	.zero		1


	//----- nvinfo : EIATTR_EXIT_INSTR_OFFSETS
	.align		4
        /*0038*/ 	.byte	0x04, 0x1c
        /*003a*/ 	.short	(.L_81 - .L_80)


	//   ....[0]....
.L_80:
        /*003c*/ 	.word	0x00000070


	//   ....[1]....
        /*0040*/ 	.word	0x000000d0


	//----- nvinfo : EIATTR_CBANK_PARAM_SIZE
	.align		4
.L_81:
        /*0044*/ 	.byte	0x03, 0x19
        /*0046*/ 	.short	0x0010


	//----- nvinfo : EIATTR_PARAM_CBANK
	.align		4
        /*0048*/ 	.byte	0x04, 0x0a
        /*004a*/ 	.short	(.L_83 - .L_82)
	.align		4
.L_82:
        /*004c*/ 	.word	index@(.nv.constant0._Z10replicate0iPc)
        /*0050*/ 	.short	0x0380
        /*0052*/ 	.short	0x0010


	//----- nvinfo : EIATTR_SW_WAR
	.align		4
.L_83:
        /*0054*/ 	.byte	0x04, 0x36
        /*0056*/ 	.short	(.L_85 - .L_84)
.L_84:
        /*0058*/ 	.word	0x00000008
.L_85:


//--------------------- .nv.callgraph             --------------------------
	.section	.nv.callgraph,"",@"SHT_CUDA_CALLGRAPH"
	.align	4
	.sectionentsize	8
	.align		4
        /*0000*/ 	.word	0x00000000
	.align		4
        /*0004*/ 	.word	0xffffffff
	.align		4
        /*0008*/ 	.word	0x00000000
	.align		4
        /*000c*/ 	.word	0xfffffffe
	.align		4
        /*0010*/ 	.word	0x00000000
	.align		4
        /*0014*/ 	.word	0xfffffffd
	.align		4
        /*0018*/ 	.word	0x00000000
	.align		4
        /*001c*/ 	.word	0xfffffffc


//--------------------- .text._Z18select_last_in_sgmiPiPfS0_ --------------------------
	.section	.text._Z18select_last_in_sgmiPiPfS0_,"ax",@progbits
	.align	128
        .global         _Z18select_last_in_sgmiPiPfS0_
        .type           _Z18select_last_in_sgmiPiPfS0_,@function
        .size           _Z18select_last_in_sgmiPiPfS0_,(.L_x_5 - _Z18select_last_in_sgmiPiPfS0_)
        .other          _Z18select_last_in_sgmiPiPfS0_,@"STO_CUDA_ENTRY STV_DEFAULT"
_Z18select_last_in_sgmiPiPfS0_:
.text._Z18select_last_in_sgmiPiPfS0_:
[----:B------:R-:W-:Y:S01]  /*0000*/  LDC R1, c[0x0][0x37c] ;  /* 0x0000df00ff017b82 */ /* 0x000fe20000000800 */
[----:B------:R-:W0:Y:S07]  /*0010*/  S2R R0, SR_TID.X ;  /* 0x0000000000007919 */ /* 0x000e2e0000002100 */
[----:B------:R-:W0:Y:S01]  /*0020*/  S2UR UR4, SR_CTAID.X ;  /* 0x00000000000479c3 */ /* 0x000e220000002500 */
[----:B------:R-:W1:Y:S07]  /*0030*/  LDCU UR5, c[0x0][0x380] ;  /* 0x00007000ff0577ac */ /* 0x000e6e0008000800 */
[----:B------:R-:W0:Y:S02]  /*0040*/  LDC R9, c[0x0][0x360] ;  /* 0x0000d800ff097b82 */ /* 0x000e240000000800 */
[----:B0-----:R-:W-:-:S05]  /*0050*/  IMAD R9, R9, UR4, R0 ;  /* 0x0000000409097c24 */ /* 0x001fca000f8e0200 */
[----:B-1----:R-:W-:-:S13]  /*0060*/  ISETP.GE.U32.AND P0, PT, R9, UR5, PT ;  /* 0x0000000509007c0c */ /* 0x002fda000bf06070 */
[----:B------:R-:W-:Y:S05]  /*0070*/  @P0 EXIT ;  /* 0x000000000000094d */ /* 0x000fea0003800000 */
[----:B------:R-:W0:Y:S01]  /*0080*/  LDC.64 R2, c[0x0][0x388] ;  /* 0x0000e200ff027b82 */ /* 0x000e220000000a00 */
[----:B------:R-:W1:Y:S07]  /*0090*/  LDCU.64 UR4, c[0x0][0x358] ;  /* 0x00006b00ff0477ac */ /* 0x000e6e0008000a00 */
[----:B------:R-:W2:Y:S01]  /*00a0*/  LDC.64 R4, c[0x0][0x390] ;  /* 0x0000e400ff047b82 */ /* 0x000ea20000000a00 */
[----:B0-----:R-:W-:-:S06]  /*00b0*/  IMAD.WIDE.U32 R2, R9, 0x4, R2 ;  /* 0x0000000409027825 */ /* 0x001fcc00078e0002 */
[----:B-1----:R-:W3:Y:S02]  /*00c0*/  LDG.E R2, desc[UR4][R2.64] ;  /* 0x0000000402027981 */ /* 0x002ee4000c1e1900 */
[----:B---3--:R-:W-:-:S05]  /*00d0*/  IADD3 R7, PT, PT, R2, -0x1, RZ ;  /* 0xffffffff02077810 */ /* 0x008fca0007ffe0ff */
[----:B--2---:R-:W-:Y:S02]  /*00e0*/  IMAD.WIDE.U32 R4, R7, 0x4, R4 ;  /* 0x0000000407047825 */ /* 0x004fe400078e0004 */
[----:B------:R-:W0:Y:S04]  /*00f0*/  LDC.64 R6, c[0x0][0x398] ;  /* 0x0000e600ff067b82 */ /* 0x000e280000000a00 */
[----:B------:R-:W2:Y:S01]  /*0100*/  LDG.E R5, desc[UR4][R4.64] ;  /* 0x0000000404057981 */ /* 0x000ea2000c1e1900 */
[----:B0-----:R-:W-:-:S05]  /*0110*/  IMAD.WIDE.U32 R6, R9, 0x4, R6 ;  /* 0x0000000409067825 */ /* 0x001fca00078e0006 */
[----:B--2---:R-:W-:Y:S01]  /*0120*/  STG.E desc[UR4][R6.64], R5 ;  /* 0x0000000506007986 */ /* 0x004fe2000c101904 */
[----:B------:R-:W-:Y:S05]  /*0130*/  EXIT ;  /* 0x000000000000794d */ /* 0x000fea0003800000 */
.L_x_0:
[----:B------:R-:W-:-:S00]  /*0140*/  BRA `(.L_x_0) ;  /* 0xfffffffc00fc7947 */ /* 0x000fc0000383ffff */
[----:B------:R-:W-:-:S00]  /*0150*/  NOP ;  /* 0x0000000000007918 */ /* 0x000fc00000000000 */
        /* <DEDUP_REMOVED lines=10> */
.L_x_5:


//--------------------- .text._Z10mult_pairsPiPfS0_iS0_ --------------------------
	.section	.text._Z10mult_pairsPiPfS0_iS0_,"ax",@progbits
	.align	128
        .global         _Z10mult_pairsPiPfS0_iS0_
        .type           _Z10mult_pairsPiPfS0_iS0_,@function
        .size           _Z10mult_pairsPiPfS0_iS0_,(.L_x_6 - _Z10mult_pairsPiPfS0_iS0_)
        .other          _Z10mult_pairsPiPfS0_iS0_,@"STO_CUDA_ENTRY STV_DEFAULT"
_Z10mult_pairsPiPfS0_iS0_:
.text._Z10mult_pairsPiPfS0_iS0_:
        /* <DEDUP_REMOVED lines=10> */
[----:B------:R-:W2:Y:S08]  /*00a0*/  LDC.64 R4, c[0x0][0x388] ;  /* 0x0000e200ff047b82 */ /* 0x000eb00000000a00 */
[----:B------:R-:W3:Y:S01]  /*00b0*/  LDC.64 R6, c[0x0][0x390] ;  /* 0x0000e400ff067b82 */ /* 0x000ee20000000a00 */
[----:B0-----:R-:W-:-:S07]  /*00c0*/  IMAD.WIDE.U32 R2, R11, 0x4, R2 ;  /* 0x000000040b027825 */ /* 0x001fce00078e0002 */
[----:B------:R-:W0:Y:S01]  /*00d0*/  LDC.64 R8, c[0x0][0x3a0] ;  /* 0x0000e800ff087b82 */ /* 0x000e220000000a00 */
[----:B-1----:R-:W3:Y:S01]  /*00e0*/  LDG.E R3, desc[UR4][R2.64] ;  /* 0x0000000402037981 */ /* 0x002ee2000c1e1900 */
[----:B--2---:R-:W-:-:S06]  /*00f0*/  IMAD.WIDE.U32 R4, R11, 0x4, R4 ;  /* 0x000000040b047825 */ /* 0x004fcc00078e0004 */
[----:B------:R-:W2:Y:S01]  /*0100*/  LDG.E R4, desc[UR4][R4.64] ;  /* 0x0000000404047981 */ /* 0x000ea2000c1e1900 */
[----:B---3--:R-:W-:-:S06]  /*0110*/  IMAD.WIDE.U32 R6, R3, 0x4, R6 ;  /* 0x0000000403067825 */ /* 0x008fcc00078e0006 */
[----:B------:R-:W3:Y:S01]  /*0120*/  LDG.E R6, desc[UR4][R6.64] ;  /* 0x0000000406067981 */ /* 0x000ee2000c1e1900 */
[----:B0-----:R-:W-:Y:S01]  /*0130*/  IMAD.WIDE.U32 R8, R11, 0x4, R8 ;  /* 0x000000040b087825 */ /* 0x001fe200078e0008 */
[----:B--2---:R-:W0:Y:S02]  /*0140*/  F2I.U32.TRUNC.NTZ R0, R4 ;  /* 0x0000000400007305 */ /* 0x004e24000020f000 */
[----:B0-----:R-:W-:-:S05]  /*0150*/  I2FP.F32.U32 R13, R0 ;  /* 0x00000000000d7245 */ /* 0x001fca0000201000 */
[----:B---3--:R-:W-:-:S05]  /*0160*/  FMUL R13, R6, R13 ;  /* 0x0000000d060d7220 */ /* 0x008fca0000400000 */
[----:B------:R-:W-:Y:S01]  /*0170*/  STG.E desc[UR4][R8.64], R13 ;  /* 0x0000000d08007986 */ /* 0x000fe2000c101904 */
[----:B------:R-:W-:Y:S05]  /*0180*/  EXIT ;  /* 0x000000000000794d */ /* 0x000fea0003800000 */
.L_x_1:
        /* <DEDUP_REMOVED lines=15> */
.L_x_6:


//--------------------- .text._Z7mkFlagsiPiPc     --------------------------
	.section	.text._Z7mkFlagsiPiPc,"ax",@progbits
	.align	128
        .global         _Z7mkFlagsiPiPc
        .type           _Z7mkFlagsiPiPc,@function
        .size           _Z7mkFlagsiPiPc,(.L_x_7 - _Z7mkFlagsiPiPc)
        .other          _Z7mkFlagsiPiPc,@"STO_CUDA_ENTRY STV_DEFAULT"
_Z7mkFlagsiPiPc:
.text._Z7mkFlagsiPiPc:
[----:B------:R-:W-:Y:S01]  /*0000*/  LDC R1, c[0x0][0x37c] ;  /* 0x0000df00ff017b82 */ /* 0x000fe20000000800 */
[----:B------:R-:W0:Y:S07]  /*0010*/  S2R R0, SR_TID.X ;  /* 0x0000000000007919 */ /* 0x000e2e0000002100 */
[----:B------:R-:W0:Y:S08]  /*0020*/  S2UR UR4, SR_CTAID.X ;  /* 0x00000000000479c3 */ /* 0x000e300000002500 */
[----:B------:R-:W0:Y:S02]  /*0030*/  LDC R7, c[0x0][0x360] ;  /* 0x0000d800ff077b82 */ /* 0x000e240000000800 */
[----:B0-----:R-:W-:Y:S01]  /*0040*/  IMAD R7, R7, UR4, R0 ;  /* 0x0000000407077c24 */ /* 0x001fe2000f8e0200 */
[----:B------:R-:W0:Y:S04]  /*0050*/  LDCU.64 UR4, c[0x0][0x358] ;  /* 0x00006b00ff0477ac */ /* 0x000e280008000a00 */
[----:B------:R-:W-:-:S13]  /*0060*/  ISETP.GE.U32.AND P0, PT, R7, 0x2, PT ;  /* 0x000000020700780c */ /* 0x000fda0003f06070 */
[----:B------:R-:W-:Y:S05]  /*0070*/  @!P0 BRA `(.L_x_2) ;  /* 0x0000000000408947 */ /* 0x000fea0003800000 */
[----:B------:R-:W1:Y:S01]  /*0080*/  LDC.64 R4, c[0x0][0x388] ;  /* 0x0000e200ff047b82 */ /* 0x000e620000000a00 */
[----:B------:R-:W-:Y:S01]  /*0090*/  VIADD R3, R7, 0xffffffff ;  /* 0xffffffff07037836 */ /* 0x000fe20000000000 */
[----:B------:R-:W2:Y:S03]  /*00a0*/  LDCU UR6, c[0x0][0x380] ;  /* 0x00007000ff0677ac */ /* 0x000ea60008000800 */
[----:B-1----:R-:W-:-:S04]  /*00b0*/  IMAD.WIDE.U32 R2, R3, 0x4, R4 ;  /* 0x0000000403027825 */ /* 0x002fc800078e0004 */
[----:B------:R-:W-:Y:S02]  /*00c0*/  IMAD.WIDE.U32 R4, R7, 0x4, R4 ;  /* 0x0000000407047825 */ /* 0x000fe400078e0004 */
[----:B0-----:R-:W3:Y:S04]  /*00d0*/  LDG.E R2, desc[UR4][R2.64] ;  /* 0x0000000402027981 */ /* 0x001ee8000c1e1900 */
[----:B------:R-:W3:Y:S02]  /*00e0*/  LDG.E R5, desc[UR4][R4.64] ;  /* 0x0000000404057981 */ /* 0x000ee4000c1e1900 */
[----:B---3--:R-:W-:-:S05]  /*00f0*/  IMAD.IADD R0, R2, 0x1, R5 ;  /* 0x0000000102007824 */ /* 0x008fca00078e0205 */
[----:B--2---:R-:W-:-:S13]  /*0100*/  ISETP.GE.U32.AND P0, PT, R0, UR6, PT ;  /* 0x0000000600007c0c */ /* 0x004fda000bf06070 */
[----:B------:R-:W-:Y:S05]  /*0110*/  @P0 EXIT ;  /* 0x000000000000094d */ /* 0x000fea0003800000 */
[----:B------:R-:W0:Y:S01]  /*0120*/  LDCU.64 UR6, c[0x0][0x390] ;  /* 0x00007200ff0677ac */ /* 0x000e220008000a00 */
[----:B------:R-:W-:Y:S01]  /*0130*/  HFMA2 R0, -RZ, RZ, 0, 5.9604644775390625e-08 ;  /* 0x00000001ff007431 */ /* 0x000fe200000001ff */
[----:B0-----:R-:W-:-:S04]  /*0140*/  IADD3 R2, P0, PT, R5, UR6, RZ ;  /* 0x0000000605027c10 */ /* 0x001fc8000ff1e0ff */
[----:B------:R-:W-:-:S05]  /*0150*/  LEA.HI.X.SX32 R3, R5, UR7, 0x1, P0 ;  /* 0x0000000705037c11 */ /* 0x000fca00080f0eff */
[----:B------:R-:W-:Y:S01]  /*0160*/  STG.E.U8 desc[UR4][R2.64], R0 ;  /* 0x0000000002007986 */ /* 0x000fe2000c101104 */
[----:B------:R-:W-:Y:S05]  /*0170*/  EXIT ;  /* 0x000000000000794d */ /* 0x000fea0003800000 */
.L_x_2:
[----:B------:R-:W0:Y:S01]  /*0180*/  LDC.64 R2, c[0x0][0x390] ;  /* 0x0000e400ff027b82 */ /* 0x000e220000000a00 */
[----:B------:R-:W-:-:S05]  /*0190*/  HFMA2 R0, -RZ, RZ, 0, 5.9604644775390625e-08 ;  /* 0x00000001ff007431 */ /* 0x000fca00000001ff */
[----:B0-----:R-:W-:Y:S01]  /*01a0*/  STG.E.U8 desc[UR4][R2.64], R0 ;  /* 0x0000000002007986 */ /* 0x001fe2000c101104 */
[----:B------:R-:W-:Y:S05]  /*01b0*/  EXIT ;  /* 0x000000000000794d */ /* 0x000fea0003800000 */
.L_x_3:
        /* <DEDUP_REMOVED lines=12> */
.L_x_7:


//--------------------- .text._Z10replicate0iPc   --------------------------
	.section	.text._Z10replicate0iPc,"ax",@progbits
	.align	128
        .global         _Z10replicate0iPc
        .type           _Z10replicate0iPc,@function
        .size           _Z10replicate0iPc,(.L_x_8 - _Z10replicate0iPc)
        .other          _Z10replicate0iPc,@"STO_CUDA_ENTRY STV_DEFAULT"
_Z10replicate0iPc:
.text._Z10replicate0iPc:
        /* <DEDUP_REMOVED lines=8> */
[----:B------:R-:W0:Y:S01]  /*0080*/  LDCU.64 UR6, c[0x0][0x388] ;  /* 0x00007100ff0677ac */ /* 0x000e220008000a00 */
[----:B------:R-:W1:Y:S01]  /*0090*/  LDCU.64 UR4, c[0x0][0x358] ;  /* 0x00006b00ff0477ac */ /* 0x000e620008000a00 */
[----:B0-----:R-:W-:-:S04]  /*00a0*/  IADD3 R2, P0, PT, R2, UR6, RZ ;  /* 0x0000000602027c10 */ /* 0x001fc8000ff1e0ff */
[----:B------:R-:W-:-:S05]  /*00b0*/  IADD3.X R3, PT, PT, RZ, UR7, RZ, P0, !PT ;  /* 0x00000007ff037c10 */ /* 0x000fca00087fe4ff */
[----:B-1----:R-:W-:Y:S01]  /*00c0*/  STG.E.U8 desc[UR4][R2.64], RZ ;  /* 0x000000ff02007986 */ /* 0x002fe2000c101104 */
[----:B------:R-:W-:Y:S05]  /*00d0*/  EXIT ;  /* 0x000000000000794d */ /* 0x000fea0003800000 */
.L_x_4:
        /* <DEDUP_REMOVED lines=10> */
.L_x_8:


//--------------------- .nv.shared.reserved.0     --------------------------
	.section	.nv.shared.reserved.0,"aw",@nobits
	.weak		__nv_reservedSMEM_offset_0_alias
	.size		__nv_reservedSMEM_offset_0_alias, 0, 64
	.other		__nv_reservedSMEM_offset_0_alias,@"STO_CUDA_RESERVED_SHARED STV_DEFAULT"
__nv_reservedSMEM_offset_0_alias:
	.zero		0
	.zero		64


//--------------------- .nv.constant0._Z18select_last_in_sgmiPiPfS0_ --------------------------
	.section	.nv.constant0._Z18select_last_in_sgmiPiPfS0_,"a",@progbits
	.sectionflags	@""
	.align	4
.nv.constant0._Z18select_last_in_sgmiPiPfS0_:
	.zero		928


//--------------------- .nv.constant0._Z10mult_pairsPiPfS0_iS0_ --------------------------
	.section	.nv.constant0._Z10mult_pairsPiPfS0_iS0_,"a",@progbits
	.sectionflags	@""
	.align	4
.nv.constant0._Z10mult_pairsPiPfS0_iS0_:
	.zero		936


//--------------------- .nv.constant0._Z7mkFlagsiPiPc --------------------------
	.section	.nv.constant0._Z7mkFlagsiPiPc,"a",@progbits
	.sectionflags	@""
	.align	4
.nv.constant0._Z7mkFlagsiPiPc:
	.zero		920


//--------------------- .nv.constant0._Z10replicate0iPc --------------------------
	.section	.nv.constant0._Z10replicate0iPc,"a",@progbits
	.sectionflags	@""
	.align	4
.nv.constant0._Z10replicate0iPc:
	.zero		912


//--------------------- SYMBOLS --------------------------

	.type		.nv.reservedSmem.offset0,@object
	.size		.nv.reservedSmem.offset0,0x4
